	.headerflags	@"EF_CUDA_TEXMODE_UNIFIED EF_CUDA_64BIT_ADDRESS EF_CUDA_ACCELERATORS EF_CUDA_SM90 EF_CUDA_VIRTUAL_SM(EF_CUDA_SM90)"
	.elftype	@"ET_EXEC"


//--------------------- .nv.info                  --------------------------
	.section	.nv.info,"",@"SHT_CUDA_INFO"
	.align	4


	//----- nvinfo : EIATTR_REGCOUNT
	.align		4
        /*0000*/ 	.byte	0x04, 0x2f
        /*0002*/ 	.short	(.L_1 - .L_0)
	.align		4
.L_0:
        /*0004*/ 	.word	index@(triton_poi_fused_8)
        /*0008*/ 	.word	0x0000001e


	//----- nvinfo : EIATTR_MIN_STACK_SIZE
	.align		4
.L_1:
        /*000c*/ 	.byte	0x04, 0x12
        /*000e*/ 	.short	(.L_3 - .L_2)
	.align		4
.L_2:
        /*0010*/ 	.word	index@(triton_poi_fused_8)
        /*0014*/ 	.word	0x00000000


	//----- nvinfo : EIATTR_FRAME_SIZE
	.align		4
.L_3:
        /*0018*/ 	.byte	0x04, 0x11
        /*001a*/ 	.short	(.L_5 - .L_4)
	.align		4
.L_4:
        /*001c*/ 	.word	index@(triton_poi_fused_8)
        /*0020*/ 	.word	0x00000000


	//----- nvinfo : EIATTR_MIN_STACK_SIZE
	.align		4
.L_5:
        /*0024*/ 	.byte	0x04, 0x12
        /*0026*/ 	.short	(.L_7 - .L_6)
	.align		4
.L_6:
        /*0028*/ 	.word	index@(triton_poi_fused_8)
        /*002c*/ 	.word	0x00000000
.L_7:


//--------------------- .nv.info.triton_poi_fused_8 --------------------------
	.section	.nv.info.triton_poi_fused_8,"",@"SHT_CUDA_INFO"
	.sectionflags	@""
	.align	4


	//----- nvinfo : EIATTR_CUDA_API_VERSION
	.align		4
        /*0000*/ 	.byte	0x04, 0x37
        /*0002*/ 	.short	(.L_9 - .L_8)
.L_8:
        /*0004*/ 	.word	0x0000007c


	//----- nvinfo : EIATTR_KPARAM_INFO
	.align		4
.L_9:
        /*0008*/ 	.byte	0x04, 0x17
        /*000a*/ 	.short	(.L_11 - .L_10)
.L_10:
        /*000c*/ 	.word	0x00000000
        /*0010*/ 	.short	0x0003
        /*0012*/ 	.short	0x0014
        /*0014*/ 	.byte	0x00, 0xf0, 0x11, 0x00


	//----- nvinfo : EIATTR_KPARAM_INFO
	.align		4
.L_11:
        /*0018*/ 	.byte	0x04, 0x17
        /*001a*/ 	.short	(.L_13 - .L_12)
.L_12:
        /*001c*/ 	.word	0x00000000
        /*0020*/ 	.short	0x0002
        /*0022*/ 	.short	0x0010
        /*0024*/ 	.byte	0x00, 0xf0, 0x11, 0x00


	//----- nvinfo : EIATTR_KPARAM_INFO
	.align		4
.L_13:
        /*0028*/ 	.byte	0x04, 0x17
        /*002a*/ 	.short	(.L_15 - .L_14)
.L_14:
        /*002c*/ 	.word	0x00000000
        /*0030*/ 	.short	0x0001
        /*0032*/ 	.short	0x0008
        /*0034*/ 	.byte	0x00, 0xf4, 0x21, 0x00


	//----- nvinfo : EIATTR_KPARAM_INFO
	.align		4
.L_15:
        /*0038*/ 	.byte	0x04, 0x17
        /*003a*/ 	.short	(.L_17 - .L_16)
.L_16:
        /*003c*/ 	.word	0x00000000
        /*0040*/ 	.short	0x0000
        /*0042*/ 	.short	0x0000
        /*0044*/ 	.byte	0x00, 0xf4, 0x21, 0x00


	//----- nvinfo : EIATTR_SPARSE_MMA_MASK
	.align		4
.L_17:
        /*0048*/ 	.byte	0x03, 0x50
        /*004a*/ 	.short	0x0000


	//----- nvinfo : EIATTR_MAXREG_COUNT
	.align		4
        /*004c*/ 	.byte	0x03, 0x1b
        /*004e*/ 	.short	0x00ff


	//----- nvinfo : EIATTR_EXIT_INSTR_OFFSETS
	.align		4
        /*0050*/ 	.byte	0x04, 0x1c
        /*0052*/ 	.short	(.L_19 - .L_18)


	//   ....[0]....
.L_18:
        /*0054*/ 	.word	0x000006c0


	//   ....[1]....
        /*0058*/ 	.word	0x00000710


	//----- nvinfo : EIATTR_REQNTID
	.align		4
.L_19:
        /*005c*/ 	.byte	0x04, 0x10
        /*005e*/ 	.short	(.L_21 - .L_20)
.L_20:
        /*0060*/ 	.word	0x00000080
        /*0064*/ 	.word	0x00000001
        /*0068*/ 	.word	0x00000001


	//----- nvinfo : EIATTR_CBANK_PARAM_SIZE
	.align		4
.L_21:
        /*006c*/ 	.byte	0x03, 0x19
        /*006e*/ 	.short	0x0018


	//----- nvinfo : EIATTR_PARAM_CBANK
	.align		4
        /*0070*/ 	.byte	0x04, 0x0a
        /*0072*/ 	.short	(.L_23 - .L_22)
	.align		4
.L_22:
        /*0074*/ 	.word	index@(.nv.constant0.triton_poi_fused_8)
        /*0078*/ 	.short	0x0210
        /*007a*/ 	.short	0x0018


	//----- nvinfo : EIATTR_SW_WAR
	.align		4
.L_23:
        /*007c*/ 	.byte	0x04, 0x36
        /*007e*/ 	.short	(.L_25 - .L_24)
.L_24:
        /*0080*/ 	.word	0x00000008
.L_25:


//--------------------- .nv.callgraph             --------------------------
	.section	.nv.callgraph,"",@"SHT_CUDA_CALLGRAPH"
	.align	4
	.sectionentsize	8
	.align		4
        /*0000*/ 	.word	0x00000000
	.align		4
        /*0004*/ 	.word	0xffffffff
	.align		4
        /*0008*/ 	.word	0x00000000
	.align		4
        /*000c*/ 	.word	0xfffffffe
	.align		4
        /*0010*/ 	.word	0x00000000
	.align		4
        /*0014*/ 	.word	0xfffffffd
	.align		4
        /*0018*/ 	.word	0x00000000
	.align		4
        /*001c*/ 	.word	0xfffffffc


//--------------------- .text.triton_poi_fused_8  --------------------------
	.section	.text.triton_poi_fused_8,"ax",@progbits
	.sectionflags	@"SHF_BARRIERS=1"
	.align	128
        .global         triton_poi_fused_8
        .type           triton_poi_fused_8,@function
        .size           triton_poi_fused_8,(.L_x_1 - triton_poi_fused_8)
        .other          triton_poi_fused_8,@"STO_CUDA_ENTRY STV_DEFAULT"
triton_poi_fused_8:
.text.triton_poi_fused_8:
[----:B------:R-:W0:Y:S01]  /*0000*/  LDC R1, c[0x0][0x28] ;  /* 0x00000a00ff017b82 */ /* 0x000e220000000800 */
[----:B------:R-:W1:Y:S07]  /*0010*/  S2R R19, SR_CTAID.Z ;  /* 0x0000000000137919 */ /* 0x000e6e0000002700 */
[----:B------:R-:W1:Y:S01]  /*0020*/  S2UR UR4, SR_CTAID.Y ;  /* 0x00000000000479c3 */ /* 0x000e620000002600 */
[----:B------:R-:W-:Y:S01]  /*0030*/  IMAD.MOV.U32 R14, RZ, RZ, RZ ;  /* 0x000000ffff0e7224 */ /* 0x000fe200078e00ff */
[----:B------:R-:W-:Y:S01]  /*0040*/  ULDC.64 UR6, c[0x0][0x208] ;  /* 0x0000820000067ab9 */ /* 0x000fe20000000a00 */
[----:B------:R-:W2:Y:S01]  /*0050*/  S2R R15, SR_CTAID.X ;  /* 0x00000000000f7919 */ /* 0x000ea20000002500 */
[----:B------:R-:W3:Y:S04]  /*0060*/  S2R R18, SR_TID.X ;  /* 0x0000000000127919 */ /* 0x000ee80000002100 */
[----:B------:R-:W1:Y:S08]  /*0070*/  LDC R0, c[0x0][0x10] ;  /* 0x00000400ff007b82 */ /* 0x000e700000000800 */
[----:B------:R-:W4:Y:S01]  /*0080*/  LDC.64 R16, c[0x0][0x210] ;  /* 0x00008400ff107b82 */ /* 0x000f220000000a00 */
[----:B-1----:R-:W-:-:S02]  /*0090*/  IMAD R19, R19, R0, UR4 ;  /* 0x0000000413137e24 */ /* 0x002fc4000f8e0200 */
[----:B--2---:R-:W-:Y:S02]  /*00a0*/  IMAD.SHL.U32 R15, R15, 0x10, RZ ;  /* 0x000000100f0f7824 */ /* 0x004fe400078e00ff */
[----:B------:R-:W-:Y:S01]  /*00b0*/  IMAD.SHL.U32 R19, R19, 0x40, RZ ;  /* 0x0000004013137824 */ /* 0x000fe200078e00ff */
[----:B---3--:R-:W-:Y:S02]  /*00c0*/  SHF.R.U32.HI R0, RZ, 0x4, R18 ;  /* 0x00000004ff007819 */ /* 0x008fe40000011612 */
[----:B------:R-:W-:Y:S02]  /*00d0*/  LOP3.LUT R4, R15, 0xf, R18, 0xf8, !PT ;  /* 0x0000000f0f047812 */ /* 0x000fe400078ef812 */
[----:B------:R-:W-:Y:S02]  /*00e0*/  SGXT.U32 R0, R0, 0x3 ;  /* 0x000000030000781a */ /* 0x000fe40000000000 */
[----:B------:R-:W-:Y:S02]  /*00f0*/  ISETP.GE.AND P0, PT, R4, 0x9, PT ;  /* 0x000000090400780c */ /* 0x000fe40003f06270 */
[----:B------:R-:W-:-:S02]  /*0100*/  LOP3.LUT R3, R19, 0x8, R0, 0xfe, !PT ;  /* 0x0000000813037812 */ /* 0x000fc400078efe00 */
[----:B------:R-:W-:Y:S02]  /*0110*/  LOP3.LUT R2, R19, R0, RZ, 0xfc, !PT ;  /* 0x0000000013027212 */ /* 0x000fe400078efcff */
[C---:B------:R-:W-:Y:S01]  /*0120*/  ISETP.LT.AND P2, PT, R3.reuse, 0x1b000, !P0 ;  /* 0x0001b0000300780c */ /* 0x040fe20004741270 */
[--C-:B------:R-:W-:Y:S01]  /*0130*/  IMAD R3, R3, 0x9, R4.reuse ;  /* 0x0000000903037824 */ /* 0x100fe200078e0204 */
[----:B------:R-:W-:Y:S01]  /*0140*/  LOP3.LUT R6, R19, 0x10, R0, 0xfe, !PT ;  /* 0x0000001013067812 */ /* 0x000fe200078efe00 */
[C---:B------:R-:W-:Y:S01]  /*0150*/  IMAD R5, R2.reuse, 0x9, R4 ;  /* 0x0000000902057824 */ /* 0x040fe200078e0204 */
[----:B------:R-:W-:Y:S02]  /*0160*/  LOP3.LUT R7, R19, 0x18, R0, 0xfe, !PT ;  /* 0x0000001813077812 */ /* 0x000fe400078efe00 */
[----:B------:R-:W-:Y:S01]  /*0170*/  ISETP.LT.AND P1, PT, R2, 0x1b000, !P0 ;  /* 0x0001b0000200780c */ /* 0x000fe20004721270 */
[----:B----4-:R-:W-:Y:S01]  /*0180*/  IMAD.WIDE R2, R3, 0x4, R16 ;  /* 0x0000000403027825 */ /* 0x010fe200078e0210 */
[----:B------:R-:W-:-:S02]  /*0190*/  ISETP.LT.AND P6, PT, R6, 0x1b000, !P0 ;  /* 0x0001b0000600780c */ /* 0x000fc400047c1270 */
[----:B------:R-:W-:Y:S02]  /*01a0*/  LOP3.LUT R8, R19, 0x20, R0, 0xfe, !PT ;  /* 0x0000002013087812 */ /* 0x000fe400078efe00 */
[----:B------:R-:W-:Y:S01]  /*01b0*/  ISETP.LT.AND P5, PT, R7, 0x1b000, !P0 ;  /* 0x0001b0000700780c */ /* 0x000fe200047a1270 */
[----:B------:R1:W2:Y:S01]  /*01c0*/  @P2 LDG.E.EL R14, desc[UR6][R2.64] ;  /* 0x00000006020e2981 */ /* 0x0002a2000c2e1900 */
[----:B------:R-:W-:Y:S02]  /*01d0*/  LOP3.LUT R4, R19, 0x28, R0, 0xfe, !PT ;  /* 0x0000002813047812 */ /* 0x000fe400078efe00 */
[----:B------:R-:W-:Y:S02]  /*01e0*/  LOP3.LUT R6, R19, 0x30, R0, 0xfe, !PT ;  /* 0x0000003013067812 */ /* 0x000fe400078efe00 */
[----:B------:R-:W-:Y:S02]  /*01f0*/  LOP3.LUT R7, R19, 0x38, R0, 0xfe, !PT ;  /* 0x0000003813077812 */ /* 0x000fe400078efe00 */
[----:B------:R-:W-:-:S02]  /*0200*/  ISETP.LT.AND P4, PT, R8, 0x1b000, !P0 ;  /* 0x0001b0000800780c */ /* 0x000fc40004781270 */
[----:B------:R-:W-:Y:S02]  /*0210*/  ISETP.LT.AND P3, PT, R4, 0x1b000, !P0 ;  /* 0x0001b0000400780c */ /* 0x000fe40004761270 */
[----:B------:R-:W-:Y:S02]  /*0220*/  ISETP.LT.AND P2, PT, R6, 0x1b000, !P0 ;  /* 0x0001b0000600780c */ /* 0x000fe40004741270 */
[----:B------:R-:W-:Y:S01]  /*0230*/  ISETP.LT.AND P0, PT, R7, 0x1b000, !P0 ;  /* 0x0001b0000700780c */ /* 0x000fe20004701270 */
[C---:B------:R-:W-:Y:S02]  /*0240*/  VIADD R7, R5.reuse, 0x90 ;  /* 0x0000009005077836 */ /* 0x040fe40000000000 */
[C---:B------:R-:W-:Y:S02]  /*0250*/  VIADD R9, R5.reuse, 0xd8 ;  /* 0x000000d805097836 */ /* 0x040fe40000000000 */
[C---:B------:R-:W-:Y:S02]  /*0260*/  VIADD R11, R5.reuse, 0x120 ;  /* 0x00000120050b7836 */ /* 0x040fe40000000000 */
[----:B------:R-:W-:-:S02]  /*0270*/  VIADD R13, R5, 0x168 ;  /* 0x00000168050d7836 */ /* 0x000fc40000000000 */
[C---:B------:R-:W-:Y:S02]  /*0280*/  VIADD R23, R5.reuse, 0x1b0 ;  /* 0x000001b005177836 */ /* 0x040fe40000000000 */
[C---:B------:R-:W-:Y:S02]  /*0290*/  VIADD R25, R5.reuse, 0x1f8 ;  /* 0x000001f805197836 */ /* 0x040fe40000000000 */
[----:B-1----:R-:W-:-:S04]  /*02a0*/  IMAD.WIDE R2, R5, 0x4, R16 ;  /* 0x0000000405027825 */ /* 0x002fc800078e0210 */
[----:B------:R-:W-:-:S04]  /*02b0*/  IMAD.WIDE R4, R7, 0x4, R16 ;  /* 0x0000000407047825 */ /* 0x000fc800078e0210 */
[----:B------:R-:W-:-:S04]  /*02c0*/  IMAD.WIDE R6, R9, 0x4, R16 ;  /* 0x0000000409067825 */ /* 0x000fc800078e0210 */
[----:B------:R-:W-:Y:S01]  /*02d0*/  IMAD.WIDE R8, R11, 0x4, R16 ;  /* 0x000000040b087825 */ /* 0x000fe200078e0210 */
[----:B------:R-:W-:-:S03]  /*02e0*/  CS2R R20, SRZ ;  /* 0x0000000000147805 */ /* 0x000fc6000001ff00 */
[----:B------:R-:W-:-:S03]  /*02f0*/  IMAD.WIDE R10, R13, 0x4, R16 ;  /* 0x000000040d0a7825 */ /* 0x000fc600078e0210 */
[----:B------:R1:W3:Y:S01]  /*0300*/  @P6 LDG.E.EL R20, desc[UR6][R4.64] ;  /* 0x0000000604146981 */ /* 0x0002e2000c2e1900 */
[--C-:B------:R-:W-:Y:S01]  /*0310*/  IMAD.WIDE R12, R23, 0x4, R16.reuse ;  /* 0x00000004170c7825 */ /* 0x100fe200078e0210 */
[----:B------:R-:W-:Y:S02]  /*0320*/  CS2R R22, SRZ ;  /* 0x0000000000167805 */ /* 0x000fe4000001ff00 */
[----:B------:R-:W4:Y:S01]  /*0330*/  @P5 LDG.E.EL R21, desc[UR6][R6.64] ;  /* 0x0000000606155981 */ /* 0x000f22000c2e1900 */
[----:B------:R-:W-:Y:S01]  /*0340*/  IMAD.WIDE R16, R25, 0x4, R16 ;  /* 0x0000000419107825 */ /* 0x000fe200078e0210 */
[----:B------:R-:W-:Y:S02]  /*0350*/  CS2R R24, SRZ ;  /* 0x0000000000187805 */ /* 0x000fe4000001ff00 */
[----:B------:R-:W5:Y:S01]  /*0360*/  @P4 LDG.E.EL R22, desc[UR6][R8.64] ;  /* 0x0000000608164981 */ /* 0x000f62000c2e1900 */
[----:B------:R-:W-:-:S03]  /*0370*/  IMAD.MOV.U32 R26, RZ, RZ, RZ ;  /* 0x000000ffff1a7224 */ /* 0x000fc600078e00ff */
[----:B------:R-:W5:Y:S04]  /*0380*/  @P3 LDG.E.EL R24, desc[UR6][R10.64] ;  /* 0x000000060a183981 */ /* 0x000f68000c2e1900 */
[----:B------:R1:W5:Y:S04]  /*0390*/  @P2 LDG.E.EL R23, desc[UR6][R12.64] ;  /* 0x000000060c172981 */ /* 0x000368000c2e1900 */
[----:B------:R1:W5:Y:S04]  /*03a0*/  @P1 LDG.E.EL R26, desc[UR6][R2.64] ;  /* 0x00000006021a1981 */ /* 0x000368000c2e1900 */
[----:B------:R-:W5:Y:S01]  /*03b0*/  @P0 LDG.E.EL R25, desc[UR6][R16.64] ;  /* 0x0000000610190981 */ /* 0x000f62000c2e1900 */
[----:B------:R-:W1:Y:S01]  /*03c0*/  S2R R27, SR_TID.X ;  /* 0x00000000001b7919 */ /* 0x000e620000002100 */
[----:B------:R-:W1:Y:S01]  /*03d0*/  S2UR UR5, SR_CgaCtaId ;  /* 0x00000000000579c3 */ /* 0x000e620000008800 */
[----:B------:R-:W-:Y:S01]  /*03e0*/  UMOV UR4, 0x400 ;  /* 0x0000040000047882 */ /* 0x000fe20000000000 */
[----:B-1----:R-:W-:Y:S01]  /*03f0*/  IMAD.SHL.U32 R4, R27, 0x40, RZ ;  /* 0x000000401b047824 */ /* 0x002fe200078e00ff */
[----:B------:R-:W-:-:S04]  /*0400*/  SHF.R.U32.HI R5, RZ, 0x4, R27 ;  /* 0x00000004ff057819 */ /* 0x000fc8000001161b */
[----:B------:R-:W-:Y:S02]  /*0410*/  SGXT.U32 R5, R5, 0x3 ;  /* 0x000000030505781a */ /* 0x000fe40000000000 */
[----:B------:R-:W-:Y:S01]  /*0420*/  LOP3.LUT R4, R4, 0x3c0, RZ, 0xc0, !PT ;  /* 0x000003c004047812 */ /* 0x000fe200078ec0ff */
[----:B0-----:R-:W-:-:S03]  /*0430*/  UPRMT UR4, UR5, 0x654, UR4 ;  /* 0x0000065405047896 */ /* 0x001fc60008000004 */
[----:B------:R-:W-:-:S04]  /*0440*/  LOP3.LUT R5, R4, R5, RZ, 0xfc, !PT ;  /* 0x0000000504057212 */ /* 0x000fc800078efcff */
[----:B------:R-:W-:-:S04]  /*0450*/  LEA.HI R5, R4, R5, RZ, 0x1c ;  /* 0x0000000504057211 */ /* 0x000fc800078fe0ff */
[----:B------:R-:W-:Y:S01]  /*0460*/  LEA R13, R5, UR4, 0x2 ;  /* 0x00000004050d7c11 */ /* 0x000fe2000f8e10ff */
[----:B------:R-:W-:Y:S01]  /*0470*/  IMAD.SHL.U32 R8, R27, 0x4, RZ ;  /* 0x000000041b087824 */ /* 0x000fe200078e00ff */
[----:B------:R-:W-:-:S04]  /*0480*/  SHF.R.U32.HI R2, RZ, 0x2, R27 ;  /* 0x00000002ff027819 */ /* 0x000fc8000001161b */
[----:B------:R-:W-:Y:S02]  /*0490*/  LOP3.LUT R8, R8, 0x1fc, RZ, 0xc0, !PT ;  /* 0x000001fc08087812 */ /* 0x000fe400078ec0ff */
[----:B------:R-:W-:-:S05]  /*04a0*/  LOP3.LUT R3, R2, 0x1c, RZ, 0xc0, !PT ;  /* 0x0000001c02037812 */ /* 0x000fca00078ec0ff */
[----:B------:R-:W-:-:S05]  /*04b0*/  IMAD.IADD R3, R8, 0x1, R3 ;  /* 0x0000000108037824 */ /* 0x000fca00078e0203 */
[----:B------:R-:W-:Y:S01]  /*04c0*/  LEA R4, R3, UR4, 0x2 ;  /* 0x0000000403047c11 */ /* 0x000fe2000f8e10ff */
[----:B------:R-:W-:Y:S01]  /*04d0*/  IMAD.SHL.U32 R18, R18, 0x4, RZ ;  /* 0x0000000412127824 */ /* 0x000fe200078e00ff */
[----:B------:R-:W0:Y:S04]  /*04e0*/  LDC.64 R2, c[0x0][0x218] ;  /* 0x00008600ff027b82 */ /* 0x000e280000000a00 */
[----:B------:R-:W-:-:S05]  /*04f0*/  LOP3.LUT R18, R19, 0x3c, R18, 0xf8, !PT ;  /* 0x0000003c13127812 */ /* 0x000fca00078ef812 */
[----:B------:R-:W-:-:S05]  /*0500*/  IMAD.HI R9, R18, 0x38e38e39, RZ ;  /* 0x38e38e3912097827 */ /* 0x000fca00078e02ff */
[----:B------:R-:W-:-:S04]  /*0510*/  SHF.R.U32.HI R10, RZ, 0x1f, R9 ;  /* 0x0000001fff0a7819 */ /* 0x000fc80000011609 */
[----:B------:R-:W-:Y:S02]  /*0520*/  LEA.HI.SX32 R11, R9, R10, 0x1a ;  /* 0x0000000a090b7211 */ /* 0x000fe400078fd2ff */
[----:B------:R-:W-:Y:S02]  /*0530*/  LOP3.LUT R10, R8, 0x200, RZ, 0xfc, !PT ;  /* 0x00000200080a7812 */ /* 0x000fe400078efcff */
[----:B------:R-:W-:Y:S01]  /*0540*/  ISETP.GE.AND P0, PT, R18, 0x1b000, PT ;  /* 0x0001b0001200780c */ /* 0x000fe20003f06270 */
[----:B------:R-:W-:Y:S01]  /*0550*/  IMAD R18, R11, -0x120, R18 ;  /* 0xfffffee00b127824 */ /* 0x000fe200078e0212 */
[----:B------:R-:W-:Y:S02]  /*0560*/  LOP3.LUT R9, R15, R0, RZ, 0xfc, !PT ;  /* 0x000000000f097212 */ /* 0x000fe400078efcff */
[----:B------:R-:W-:Y:S02]  /*0570*/  LOP3.LUT R0, R15, 0x8, R0, 0xfe, !PT ;  /* 0x000000080f007812 */ /* 0x000fe400078efe00 */
[----:B------:R-:W-:Y:S01]  /*0580*/  SHF.R.U32.HI R10, RZ, 0x4, R10 ;  /* 0x00000004ff0a7819 */ /* 0x000fe2000001160a */
[----:B------:R-:W-:Y:S01]  /*0590*/  IMAD R18, R11, 0xa20, R18 ;  /* 0x00000a200b127824 */ /* 0x000fe200078e0212 */
[----:B------:R-:W-:-:S02]  /*05a0*/  ISETP.LT.AND P1, PT, R9, 0x9, !P0 ;  /* 0x000000090900780c */ /* 0x000fc40004721270 */
[----:B------:R-:W-:Y:S02]  /*05b0*/  ISETP.LT.AND P0, PT, R0, 0x9, !P0 ;  /* 0x000000090000780c */ /* 0x000fe40004701270 */
[----:B------:R-:W-:Y:S01]  /*05c0*/  LOP3.LUT R11, R10, 0x3c, RZ, 0xc0, !PT ;  /* 0x0000003c0a0b7812 */ /* 0x000fe200078ec0ff */
[----:B------:R-:W-:-:S04]  /*05d0*/  IMAD R9, R9, 0x120, R18 ;  /* 0x0000012009097824 */ /* 0x000fc800078e0212 */
[----:B------:R-:W-:Y:S02]  /*05e0*/  IMAD.IADD R11, R8, 0x1, R11 ;  /* 0x00000001080b7824 */ /* 0x000fe400078e020b */
[----:B0-----:R-:W-:-:S03]  /*05f0*/  IMAD.WIDE R8, R9, 0x4, R2 ;  /* 0x0000000409087825 */ /* 0x001fc600078e0202 */
[----:B------:R-:W-:Y:S01]  /*0600*/  LEA R11, R11, UR4, 0x2 ;  /* 0x000000040b0b7c11 */ /* 0x000fe2000f8e10ff */
[----:B--2---:R-:W-:Y:S04]  /*0610*/  STS [R13+0x20], R14 ;  /* 0x0000200e0d007388 */ /* 0x004fe80000000800 */
[----:B---3--:R-:W-:Y:S04]  /*0620*/  STS [R13+0x40], R20 ;  /* 0x000040140d007388 */ /* 0x008fe80000000800 */
[----:B----4-:R-:W-:Y:S04]  /*0630*/  STS [R13+0x60], R21 ;  /* 0x000060150d007388 */ /* 0x010fe80000000800 */
[----:B-----5:R-:W-:Y:S04]  /*0640*/  STS [R13+0x80], R22 ;  /* 0x000080160d007388 */ /* 0x020fe80000000800 */
[----:B------:R-:W-:Y:S04]  /*0650*/  STS [R13+0xa0], R24 ;  /* 0x0000a0180d007388 */ /* 0x000fe80000000800 */
[----:B------:R-:W-:Y:S04]  /*0660*/  STS [R13+0xc0], R23 ;  /* 0x0000c0170d007388 */ /* 0x000fe80000000800 */
[----:B------:R-:W-:Y:S04]  /*0670*/  STS [R13], R26 ;  /* 0x0000001a0d007388 */ /* 0x000fe80000000800 */
[----:B------:R-:W-:Y:S01]  /*0680*/  STS [R13+0xe0], R25 ;  /* 0x0000e0190d007388 */ /* 0x000fe20000000800 */
[----:B------:R-:W-:Y:S06]  /*0690*/  BAR.SYNC.DEFER_BLOCKING 0x0 ;  /* 0x0000000000007b1d */ /* 0x000fec0000010000 */
[----:B------:R-:W0:Y:S04]  /*06a0*/  LDS.128 R4, [R4] ;  /* 0x0000000004047984 */ /* 0x000e280000000c00 */
[----:B0-----:R0:W-:Y:S02]  /*06b0*/  @P1 STG.E.128 desc[UR6][R8.64], R4 ;  /* 0x0000000408001986 */ /* 0x0011e4000c101d06 */
[----:B0-----:R-:W-:Y:S05]  /*06c0*/  @!P0 EXIT ;  /* 0x000000000000894d */ /* 0x001fea0003800000 */
[----:B0-----:R-:W0:Y:S01]  /*06d0*/  LDS.128 R8, [R11+0x800] ;  /* 0x000800000b087984 */ /* 0x001e220000000c00 */
[----:B------:R-:W-:-:S04]  /*06e0*/  IMAD R5, R0, 0x120, R18 ;  /* 0x0000012000057824 */ /* 0x000fc800078e0212 */
[----:B------:R-:W-:-:S05]  /*06f0*/  IMAD.WIDE R2, R5, 0x4, R2 ;  /* 0x0000000405027825 */ /* 0x000fca00078e0202 */
[----:B0-----:R-:W-:Y:S01]  /*0700*/  STG.E.128 desc[UR6][R2.64], R8 ;  /* 0x0000000802007986 */ /* 0x001fe2000c101d06 */
[----:B------:R-:W-:Y:S05]  /*0710*/  EXIT ;  /* 0x000000000000794d */ /* 0x000fea0003800000 */
.L_x_0:
[----:B------:R-:W-:-:S00]  /*0720*/  BRA `(.L_x_0) ;  /* 0xfffffffc00fc7947 */ /* 0x000fc0000383ffff */
[----:B------:R-:W-:-:S00]  /*0730*/  NOP ;  /* 0x0000000000007918 */ /* 0x000fc00000000000 */
        /* <DEDUP_REMOVED lines=12> */
.L_x_1:


//--------------------- .nv.shared.triton_poi_fused_8 --------------------------
	.section	.nv.shared.triton_poi_fused_8,"aw",@nobits
	.sectionflags	@""
	.align	16
	.zero		1024


//--------------------- .nv.constant0.triton_poi_fused_8 --------------------------
	.section	.nv.constant0.triton_poi_fused_8,"a",@progbits
	.sectionflags	@""
	.align	4
.nv.constant0.triton_poi_fused_8:
	.zero		552
